//
// Generated by NVIDIA NVVM Compiler
// Compiler built on Fri Aug  1 10:29:38 2014 (1406860178)
// Cuda compilation tools, release 6.5, V6.5.14
//

.version 4.1
.target sm_20
.address_size 64


.visible .entry _Z6vecAddPfS_S_i(
	.param .u64 _Z6vecAddPfS_S_i_param_0,
	.param .u64 _Z6vecAddPfS_S_i_param_1,
	.param .u64 _Z6vecAddPfS_S_i_param_2,
	.param .u32 _Z6vecAddPfS_S_i_param_3
)
{
	.reg .pred 	%p<2>;
	.reg .s32 	%r<6>;
	.reg .f32 	%f<4>;
	.reg .s64 	%rd<11>;


	ld.param.u64 	%rd1, [_Z6vecAddPfS_S_i_param_0];
	ld.param.u64 	%rd2, [_Z6vecAddPfS_S_i_param_1];
	ld.param.u64 	%rd3, [_Z6vecAddPfS_S_i_param_2];
	ld.param.u32 	%r2, [_Z6vecAddPfS_S_i_param_3];
	mov.u32 	%r3, %ntid.x;
	mov.u32 	%r4, %ctaid.x;
	mov.u32 	%r5, %tid.x;
	mad.lo.s32 	%r1, %r3, %r4, %r5;
	setp.ge.s32	%p1, %r1, %r2;
	@%p1 bra 	BB0_2;

	cvta.to.global.u64 	%rd4, %rd3;
	cvta.to.global.u64 	%rd5, %rd2;
	cvta.to.global.u64 	%rd6, %rd1;
	mul.wide.s32 	%rd7, %r1, 4;
	add.s64 	%rd8, %rd6, %rd7;
	add.s64 	%rd9, %rd5, %rd7;
	ld.global.f32 	%f1, [%rd9];
	ld.global.f32 	%f2, [%rd8];
	add.f32 	%f3, %f2, %f1;
	add.s64 	%rd10, %rd4, %rd7;
	st.global.f32 	[%rd10], %f3;

BB0_2:
	ret;
}




// ===== COMPILED SASS (sm_100) =====

	.target	sm_100

	.elftype	@"ET_EXEC"


//--------------------- .note.nv.tkinfo           --------------------------
	.section	.note.nv.tkinfo,"",@"SHT_NOTE"
	.sectionflags	@"SHF_NOTE_NV_TKINFO"
	.tkinfo
        /*0018*/ 	.word	0x00000002
        /*0030*/ 	.string	""
        /*0030*/ 	.string	"ptxas"
        /*0030*/ 	.string	"Cuda compilation tools, release 13.0, V13.0.88"
        /*0030*/ 	.string	"Build cuda_13.0.r13.0/compiler.36424714_0"
        /*0030*/ 	.string	"-arch sm_100 "



//--------------------- .note.nv.cuinfo           --------------------------
	.section	.note.nv.cuinfo,"",@"SHT_NOTE"
	.sectionflags	@"SHF_NOTE_NV_CUINFO"
        /*0018*/ 	.short	0x0002
        /*001a*/ 	.short	0x0014
        /*001c*/ 	.short	0x0082
	.zero		2


//--------------------- .nv.info                  --------------------------
	.section	.nv.info,"",@"SHT_CUDA_INFO"
	.align	4


	//----- nvinfo : EIATTR_REGCOUNT
	.align		4
        /*0000*/ 	.byte	0x04, 0x2f
        /*0002*/ 	.short	(.L_1 - .L_0)
	.align		4
.L_0:
        /*0004*/ 	.word	index@(_Z6vecAddPfS_S_i)
        /*0008*/ 	.word	0x0000000c


	//----- nvinfo : EIATTR_FRAME_SIZE
	.align		4
.L_1:
        /*000c*/ 	.byte	0x04, 0x11
        /*000e*/ 	.short	(.L_3 - .L_2)
	.align		4
.L_2:
        /*0010*/ 	.word	index@(_Z6vecAddPfS_S_i)
        /*0014*/ 	.word	0x00000000


	//----- nvinfo : EIATTR_MIN_STACK_SIZE
	.align		4
.L_3:
        /*0018*/ 	.byte	0x04, 0x12
        /*001a*/ 	.short	(.L_5 - .L_4)
	.align		4
.L_4:
        /*001c*/ 	.word	index@(_Z6vecAddPfS_S_i)
        /*0020*/ 	.word	0x00000000
.L_5:


//--------------------- .nv.compat                --------------------------
	.section	.nv.compat,"",@"SHT_CUDA_COMPAT_INFO"
	.align	4
        /*0000*/ 	.byte	0x02, 0x09, 0x00, 0x00, 0x02, 0x02, 0x01, 0x00, 0x02, 0x05, 0x05, 0x00, 0x03, 0x07, 0x01, 0x01
        /*0010*/ 	.byte	0x02, 0x03, 0x00, 0x00, 0x02, 0x06, 0x01, 0x00, 0x04, 0x0b, 0x08, 0x00, 0x09, 0x00, 0x00, 0x00
        /*0020*/ 	.byte	0x00, 0x00, 0x00, 0x00


//--------------------- .nv.info._Z6vecAddPfS_S_i --------------------------
	.section	.nv.info._Z6vecAddPfS_S_i,"",@"SHT_CUDA_INFO"
	.sectionflags	@""
	.align	4


	//----- nvinfo : EIATTR_CUDA_API_VERSION
	.align		4
        /*0000*/ 	.byte	0x04, 0x37
        /*0002*/ 	.short	(.L_7 - .L_6)
.L_6:
        /*0004*/ 	.word	0x00000082


	//----- nvinfo : EIATTR_KPARAM_INFO
	.align		4
.L_7:
        /*0008*/ 	.byte	0x04, 0x17
        /*000a*/ 	.short	(.L_9 - .L_8)
.L_8:
        /*000c*/ 	.word	0x00000000
        /*0010*/ 	.short	0x0003
        /*0012*/ 	.short	0x0018
        /*0014*/ 	.byte	0x00, 0xf0, 0x11, 0x00


	//----- nvinfo : EIATTR_KPARAM_INFO
	.align		4
.L_9:
        /*0018*/ 	.byte	0x04, 0x17
        /*001a*/ 	.short	(.L_11 - .L_10)
.L_10:
        /*001c*/ 	.word	0x00000000
        /*0020*/ 	.short	0x0002
        /*0022*/ 	.short	0x0010
        /*0024*/ 	.byte	0x00, 0xf0, 0x21, 0x00


	//----- nvinfo : EIATTR_KPARAM_INFO
	.align		4
.L_11:
        /*0028*/ 	.byte	0x04, 0x17
        /*002a*/ 	.short	(.L_13 - .L_12)
.L_12:
        /*002c*/ 	.word	0x00000000
        /*0030*/ 	.short	0x0001
        /*0032*/ 	.short	0x0008
        /*0034*/ 	.byte	0x00, 0xf0, 0x21, 0x00


	//----- nvinfo : EIATTR_KPARAM_INFO
	.align		4
.L_13:
        /*0038*/ 	.byte	0x04, 0x17
        /*003a*/ 	.short	(.L_15 - .L_14)
.L_14:
        /*003c*/ 	.word	0x00000000
        /*0040*/ 	.short	0x0000
        /*0042*/ 	.short	0x0000
        /*0044*/ 	.byte	0x00, 0xf0, 0x21, 0x00


	//----- nvinfo : EIATTR_SPARSE_MMA_MASK
	.align		4
.L_15:
        /*0048*/ 	.byte	0x03, 0x50
        /*004a*/ 	.short	0x0000


	//----- nvinfo : EIATTR_MAXREG_COUNT
	.align		4
        /*004c*/ 	.byte	0x03, 0x1b
        /*004e*/ 	.short	0x00ff


	//----- nvinfo : EIATTR_MERCURY_ISA_VERSION
	.align		4
        /*0050*/ 	.byte	0x03, 0x5f
        /*0052*/ 	.short	0x0101


	//----- nvinfo : EIATTR_VRC_CTA_INIT_COUNT
	.align		4
        /*0054*/ 	.byte	0x02, 0x4a
	.zero		1
	.zero		1


	//----- nvinfo : EIATTR_EXIT_INSTR_OFFSETS
	.align		4
        /*0058*/ 	.byte	0x04, 0x1c
        /*005a*/ 	.short	(.L_17 - .L_16)


	//   ....[0]....
.L_16:
        /*005c*/ 	.word	0x00000070


	//   ....[1]....
        /*0060*/ 	.word	0x00000130


	//----- nvinfo : EIATTR_CBANK_PARAM_SIZE
	.align		4
.L_17:
        /*0064*/ 	.byte	0x03, 0x19
        /*0066*/ 	.short	0x001c


	//----- nvinfo : EIATTR_PARAM_CBANK
	.align		4
        /*0068*/ 	.byte	0x04, 0x0a
        /*006a*/ 	.short	(.L_19 - .L_18)
	.align		4
.L_18:
        /*006c*/ 	.word	index@(.nv.constant0._Z6vecAddPfS_S_i)
        /*0070*/ 	.short	0x0380
        /*0072*/ 	.short	0x001c


	//----- nvinfo : EIATTR_SW_WAR
	.align		4
.L_19:
        /*0074*/ 	.byte	0x04, 0x36
        /*0076*/ 	.short	(.L_21 - .L_20)
.L_20:
        /*0078*/ 	.word	0x00000008
.L_21:


//--------------------- .nv.callgraph             --------------------------
	.section	.nv.callgraph,"",@"SHT_CUDA_CALLGRAPH"
	.align	4
	.sectionentsize	8
	.align		4
        /*0000*/ 	.word	0x00000000
	.align		4
        /*0004*/ 	.word	0xffffffff
	.align		4
        /*0008*/ 	.word	0x00000000
	.align		4
        /*000c*/ 	.word	0xfffffffe
	.align		4
        /*0010*/ 	.word	0x00000000
	.align		4
        /*0014*/ 	.word	0xfffffffd
	.align		4
        /*0018*/ 	.word	0x00000000
	.align		4
        /*001c*/ 	.word	0xfffffffc


//--------------------- .text._Z6vecAddPfS_S_i    --------------------------
	.section	.text._Z6vecAddPfS_S_i,"ax",@progbits
	.align	128
        .global         _Z6vecAddPfS_S_i
        .type           _Z6vecAddPfS_S_i,@function
        .size           _Z6vecAddPfS_S_i,(.L_x_1 - _Z6vecAddPfS_S_i)
        .other          _Z6vecAddPfS_S_i,@"STO_CUDA_ENTRY STV_DEFAULT"
_Z6vecAddPfS_S_i:
.text._Z6vecAddPfS_S_i:
[----:B------:R-:W-:Y:S01]  /*0000*/  LDC R1, c[0x0][0x37c] ;  /* 0x0000df00ff017b82 */ /* 0x000fe20000000800 */
[----:B------:R-:W0:Y:S01]  /*0010*/  S2R R9, SR_CTAID.X ;  /* 0x0000000000097919 */ /* 0x000e220000002500 */
[----:B------:R-:W0:Y:S01]  /*0020*/  LDCU UR4, c[0x0][0x360] ;  /* 0x00006c00ff0477ac */ /* 0x000e220008000800 */
[----:B------:R-:W0:Y:S01]  /*0030*/  S2R R0, SR_TID.X ;  /* 0x0000000000007919 */ /* 0x000e220000002100 */
[----:B------:R-:W1:Y:S01]  /*0040*/  LDCU UR5, c[0x0][0x398] ;  /* 0x00007300ff0577ac */ /* 0x000e620008000800 */
[----:B0-----:R-:W-:-:S05]  /*0050*/  IMAD R9, R9, UR4, R0 ;  /* 0x0000000409097c24 */ /* 0x001fca000f8e0200 */
[----:B-1----:R-:W-:-:S13]  /*0060*/  ISETP.GE.AND P0, PT, R9, UR5, PT ;  /* 0x0000000509007c0c */ /* 0x002fda000bf06270 */
[----:B------:R-:W-:Y:S05]  /*0070*/  @P0 EXIT ;  /* 0x000000000000094d */ /* 0x000fea0003800000 */
[----:B------:R-:W0:Y:S01]  /*0080*/  LDC.64 R2, c[0x0][0x380] ;  /* 0x0000e000ff027b82 */ /* 0x000e220000000a00 */
[----:B------:R-:W1:Y:S07]  /*0090*/  LDCU.64 UR4, c[0x0][0x358] ;  /* 0x00006b00ff0477ac */ /* 0x000e6e0008000a00 */
[----:B------:R-:W2:Y:S08]  /*00a0*/  LDC.64 R4, c[0x0][0x388] ;  /* 0x0000e200ff047b82 */ /* 0x000eb00000000a00 */
[----:B------:R-:W3:Y:S01]  /*00b0*/  LDC.64 R6, c[0x0][0x390] ;  /* 0x0000e400ff067b82 */ /* 0x000ee20000000a00 */
[----:B0-----:R-:W-:-:S06]  /*00c0*/  IMAD.WIDE R2, R9, 0x4, R2 ;  /* 0x0000000409027825 */ /* 0x001fcc00078e0202 */
[----:B-1----:R-:W4:Y:S01]  /*00d0*/  LDG.E R3, desc[UR4][R2.64] ;  /* 0x0000000402037981 */ /* 0x002f22000c1e1900 */
[----:B--2---:R-:W-:-:S06]  /*00e0*/  IMAD.WIDE R4, R9, 0x4, R4 ;  /* 0x0000000409047825 */ /* 0x004fcc00078e0204 */
[----:B------:R-:W4:Y:S01]  /*00f0*/  LDG.E R4, desc[UR4][R4.64] ;  /* 0x0000000404047981 */ /* 0x000f22000c1e1900 */
[----:B---3--:R-:W-:-:S04]  /*0100*/  IMAD.WIDE R6, R9, 0x4, R6 ;  /* 0x0000000409067825 */ /* 0x008fc800078e0206 */
[----:B----4-:R-:W-:-:S05]  /*0110*/  FADD R9, R4, R3 ;  /* 0x0000000304097221 */ /* 0x010fca0000000000 */
[----:B------:R-:W-:Y:S01]  /*0120*/  STG.E desc[UR4][R6.64], R9 ;  /* 0x0000000906007986 */ /* 0x000fe2000c101904 */
[----:B------:R-:W-:Y:S05]  /*0130*/  EXIT ;  /* 0x000000000000794d */ /* 0x000fea0003800000 */
.L_x_0:
[----:B------:R-:W-:-:S00]  /*0140*/  BRA `(.L_x_0) ;  /* 0xfffffffc00fc7947 */ /* 0x000fc0000383ffff */
[----:B------:R-:W-:-:S00]  /*0150*/  NOP ;  /* 0x0000000000007918 */ /* 0x000fc00000000000 */
        /* <DEDUP_REMOVED lines=10> */
.L_x_1:


//--------------------- .nv.shared.reserved.0     --------------------------
	.section	.nv.shared.reserved.0,"aw",@nobits
	.weak		__nv_reservedSMEM_offset_0_alias
	.size		__nv_reservedSMEM_offset_0_alias, 0, 64
	.other		__nv_reservedSMEM_offset_0_alias,@"STO_CUDA_RESERVED_SHARED STV_DEFAULT"
__nv_reservedSMEM_offset_0_alias:
	.zero		0
	.zero		64


//--------------------- .nv.constant0._Z6vecAddPfS_S_i --------------------------
	.section	.nv.constant0._Z6vecAddPfS_S_i,"a",@progbits
	.sectionflags	@""
	.align	4
.nv.constant0._Z6vecAddPfS_S_i:
	.zero		924


//--------------------- SYMBOLS --------------------------

	.type		.nv.reservedSmem.offset0,@object
	.size		.nv.reservedSmem.offset0,0x4
